	.headerflags	@"EF_CUDA_TEXMODE_UNIFIED EF_CUDA_64BIT_ADDRESS EF_CUDA_ACCELERATORS EF_CUDA_SM90 EF_CUDA_VIRTUAL_SM(EF_CUDA_SM90)"
	.elftype	@"ET_EXEC"


//--------------------- .nv.info                  --------------------------
	.section	.nv.info,"",@"SHT_CUDA_INFO"
	.align	4


	//----- nvinfo : EIATTR_REGCOUNT
	.align		4
        /*0000*/ 	.byte	0x04, 0x2f
        /*0002*/ 	.short	(.L_3 - .L_2)
	.align		4
.L_2:
        /*0004*/ 	.word	index@(triton_poi_fused__native_batch_norm_legit_no_training_cat_relu_62)
        /*0008*/ 	.word	0x00000017


	//----- nvinfo : EIATTR_MIN_STACK_SIZE
	.align		4
.L_3:
        /*000c*/ 	.byte	0x04, 0x12
        /*000e*/ 	.short	(.L_5 - .L_4)
	.align		4
.L_4:
        /*0010*/ 	.word	index@(triton_poi_fused__native_batch_norm_legit_no_training_cat_relu_62)
        /*0014*/ 	.word	0x00000000


	//----- nvinfo : EIATTR_FRAME_SIZE
	.align		4
.L_5:
        /*0018*/ 	.byte	0x04, 0x11
        /*001a*/ 	.short	(.L_7 - .L_6)
	.align		4
.L_6:
        /*001c*/ 	.word	index@(triton_poi_fused__native_batch_norm_legit_no_training_cat_relu_62)
        /*0020*/ 	.word	0x00000000


	//----- nvinfo : EIATTR_MIN_STACK_SIZE
	.align		4
.L_7:
        /*0024*/ 	.byte	0x04, 0x12
        /*0026*/ 	.short	(.L_9 - .L_8)
	.align		4
.L_8:
        /*0028*/ 	.word	index@(triton_poi_fused__native_batch_norm_legit_no_training_cat_relu_62)
        /*002c*/ 	.word	0x00000000
.L_9:


//--------------------- .nv.info.triton_poi_fused__native_batch_norm_legit_no_training_cat_relu_62 --------------------------
	.section	.nv.info.triton_poi_fused__native_batch_norm_legit_no_training_cat_relu_62,"",@"SHT_CUDA_INFO"
	.sectionflags	@""
	.align	4


	//----- nvinfo : EIATTR_CUDA_API_VERSION
	.align		4
        /*0000*/ 	.byte	0x04, 0x37
        /*0002*/ 	.short	(.L_11 - .L_10)
.L_10:
        /*0004*/ 	.word	0x0000007c


	//----- nvinfo : EIATTR_KPARAM_INFO
	.align		4
.L_11:
        /*0008*/ 	.byte	0x04, 0x17
        /*000a*/ 	.short	(.L_13 - .L_12)
.L_12:
        /*000c*/ 	.word	0x00000000
        /*0010*/ 	.short	0x0008
        /*0012*/ 	.short	0x0040
        /*0014*/ 	.byte	0x00, 0xf0, 0x11, 0x00


	//----- nvinfo : EIATTR_KPARAM_INFO
	.align		4
.L_13:
        /*0018*/ 	.byte	0x04, 0x17
        /*001a*/ 	.short	(.L_15 - .L_14)
.L_14:
        /*001c*/ 	.word	0x00000000
        /*0020*/ 	.short	0x0007
        /*0022*/ 	.short	0x0038
        /*0024*/ 	.byte	0x00, 0xf4, 0x21, 0x00


	//----- nvinfo : EIATTR_KPARAM_INFO
	.align		4
.L_15:
        /*0028*/ 	.byte	0x04, 0x17
        /*002a*/ 	.short	(.L_17 - .L_16)
.L_16:
        /*002c*/ 	.word	0x00000000
        /*0030*/ 	.short	0x0006
        /*0032*/ 	.short	0x0030
        /*0034*/ 	.byte	0x00, 0xf4, 0x21, 0x00


	//----- nvinfo : EIATTR_KPARAM_INFO
	.align		4
.L_17:
        /*0038*/ 	.byte	0x04, 0x17
        /*003a*/ 	.short	(.L_19 - .L_18)
.L_18:
        /*003c*/ 	.word	0x00000000
        /*0040*/ 	.short	0x0005
        /*0042*/ 	.short	0x0028
        /*0044*/ 	.byte	0x00, 0xf4, 0x21, 0x00


	//----- nvinfo : EIATTR_KPARAM_INFO
	.align		4
.L_19:
        /*0048*/ 	.byte	0x04, 0x17
        /*004a*/ 	.short	(.L_21 - .L_20)
.L_20:
        /*004c*/ 	.word	0x00000000
        /*0050*/ 	.short	0x0004
        /*0052*/ 	.short	0x0020
        /*0054*/ 	.byte	0x00, 0xf4, 0x21, 0x00


	//----- nvinfo : EIATTR_KPARAM_INFO
	.align		4
.L_21:
        /*0058*/ 	.byte	0x04, 0x17
        /*005a*/ 	.short	(.L_23 - .L_22)
.L_22:
        /*005c*/ 	.word	0x00000000
        /*0060*/ 	.short	0x0003
        /*0062*/ 	.short	0x0018
        /*0064*/ 	.byte	0x00, 0xf4, 0x21, 0x00


	//----- nvinfo : EIATTR_KPARAM_INFO
	.align		4
.L_23:
        /*0068*/ 	.byte	0x04, 0x17
        /*006a*/ 	.short	(.L_25 - .L_24)
.L_24:
        /*006c*/ 	.word	0x00000000
        /*0070*/ 	.short	0x0002
        /*0072*/ 	.short	0x0010
        /*0074*/ 	.byte	0x00, 0xf4, 0x21, 0x00


	//----- nvinfo : EIATTR_KPARAM_INFO
	.align		4
.L_25:
        /*0078*/ 	.byte	0x04, 0x17
        /*007a*/ 	.short	(.L_27 - .L_26)
.L_26:
        /*007c*/ 	.word	0x00000000
        /*0080*/ 	.short	0x0001
        /*0082*/ 	.short	0x0008
        /*0084*/ 	.byte	0x00, 0xf4, 0x21, 0x00


	//----- nvinfo : EIATTR_KPARAM_INFO
	.align		4
.L_27:
        /*0088*/ 	.byte	0x04, 0x17
        /*008a*/ 	.short	(.L_29 - .L_28)
.L_28:
        /*008c*/ 	.word	0x00000000
        /*0090*/ 	.short	0x0000
        /*0092*/ 	.short	0x0000
        /*0094*/ 	.byte	0x00, 0xf4, 0x21, 0x00


	//----- nvinfo : EIATTR_SPARSE_MMA_MASK
	.align		4
.L_29:
        /*0098*/ 	.byte	0x03, 0x50
        /*009a*/ 	.short	0x0000


	//----- nvinfo : EIATTR_MAXREG_COUNT
	.align		4
        /*009c*/ 	.byte	0x03, 0x1b
        /*009e*/ 	.short	0x00ff


	//----- nvinfo : EIATTR_EXIT_INSTR_OFFSETS
	.align		4
        /*00a0*/ 	.byte	0x04, 0x1c
        /*00a2*/ 	.short	(.L_31 - .L_30)


	//   ....[0]....
.L_30:
        /*00a4*/ 	.word	0x000004d0


	//   ....[1]....
        /*00a8*/ 	.word	0x000004f0


	//----- nvinfo : EIATTR_REQNTID
	.align		4
.L_31:
        /*00ac*/ 	.byte	0x04, 0x10
        /*00ae*/ 	.short	(.L_33 - .L_32)
.L_32:
        /*00b0*/ 	.word	0x00000080
        /*00b4*/ 	.word	0x00000001
        /*00b8*/ 	.word	0x00000001


	//----- nvinfo : EIATTR_CBANK_PARAM_SIZE
	.align		4
.L_33:
        /*00bc*/ 	.byte	0x03, 0x19
        /*00be*/ 	.short	0x0044


	//----- nvinfo : EIATTR_PARAM_CBANK
	.align		4
        /*00c0*/ 	.byte	0x04, 0x0a
        /*00c2*/ 	.short	(.L_35 - .L_34)
	.align		4
.L_34:
        /*00c4*/ 	.word	index@(.nv.constant0.triton_poi_fused__native_batch_norm_legit_no_training_cat_relu_62)
        /*00c8*/ 	.short	0x0210
        /*00ca*/ 	.short	0x0044


	//----- nvinfo : EIATTR_SW_WAR
	.align		4
.L_35:
        /*00cc*/ 	.byte	0x04, 0x36
        /*00ce*/ 	.short	(.L_37 - .L_36)
.L_36:
        /*00d0*/ 	.word	0x00000008
.L_37:


//--------------------- .nv.callgraph             --------------------------
	.section	.nv.callgraph,"",@"SHT_CUDA_CALLGRAPH"
	.align	4
	.sectionentsize	8
	.align		4
        /*0000*/ 	.word	0x00000000
	.align		4
        /*0004*/ 	.word	0xffffffff
	.align		4
        /*0008*/ 	.word	0x00000000
	.align		4
        /*000c*/ 	.word	0xfffffffe
	.align		4
        /*0010*/ 	.word	0x00000000
	.align		4
        /*0014*/ 	.word	0xfffffffd
	.align		4
        /*0018*/ 	.word	0x00000000
	.align		4
        /*001c*/ 	.word	0xfffffffc


//--------------------- .nv.constant4             --------------------------
	.section	.nv.constant4,"a",@progbits
	.align	8
	.align		8
.nv.constant4:
        /*0000*/ 	.dword	_$_str
	.align		8
        /*0008*/ 	.dword	_$_str_$_2


//--------------------- .text.triton_poi_fused__native_batch_norm_legit_no_training_cat_relu_62 --------------------------
	.section	.text.triton_poi_fused__native_batch_norm_legit_no_training_cat_relu_62,"ax",@progbits
	.align	128
        .global         triton_poi_fused__native_batch_norm_legit_no_training_cat_relu_62
        .type           triton_poi_fused__native_batch_norm_legit_no_training_cat_relu_62,@function
        .size           triton_poi_fused__native_batch_norm_legit_no_training_cat_relu_62,(.L_x_1 - triton_poi_fused__native_batch_norm_legit_no_training_cat_relu_62)
        .other          triton_poi_fused__native_batch_norm_legit_no_training_cat_relu_62,@"STO_CUDA_ENTRY STV_DEFAULT"
triton_poi_fused__native_batch_norm_legit_no_training_cat_relu_62:
.text.triton_poi_fused__native_batch_norm_legit_no_training_cat_relu_62:
[----:B------:R-:W0:Y:S01]  /*0000*/  LDC R1, c[0x0][0x28] ;  /* 0x00000a00ff017b82 */ /* 0x000e220000000800 */
[----:B------:R-:W1:Y:S07]  /*0010*/  S2R R0, SR_TID.X ;  /* 0x0000000000007919 */ /* 0x000e6e0000002100 */
[----:B------:R-:W2:Y:S01]  /*0020*/  LDC.64 R12, c[0x0][0x228] ;  /* 0x00008a00ff0c7b82 */ /* 0x000ea20000000a00 */
[----:B------:R-:W-:Y:S01]  /*0030*/  ULDC.64 UR4, c[0x0][0x208] ;  /* 0x0000820000047ab9 */ /* 0x000fe20000000a00 */
[----:B------:R-:W-:Y:S01]  /*0040*/  ULDC.64 UR6, c[0x0][0x218] ;  /* 0x0000860000067ab9 */ /* 0x000fe20000000a00 */
[----:B------:R-:W3:Y:S05]  /*0050*/  S2R R3, SR_CTAID.X ;  /* 0x0000000000037919 */ /* 0x000eea0000002500 */
[----:B------:R-:W4:Y:S08]  /*0060*/  LDC.64 R10, c[0x0][0x210] ;  /* 0x00008400ff0a7b82 */ /* 0x000f300000000a00 */
[----:B------:R-:W5:Y:S01]  /*0070*/  LDC.64 R8, c[0x0][0x220] ;  /* 0x00008800ff087b82 */ /* 0x000f620000000a00 */
[----:B-1----:R-:W-:-:S05]  /*0080*/  LOP3.LUT R0, R0, 0x7f, RZ, 0xc0, !PT ;  /* 0x0000007f00007812 */ /* 0x002fca00078ec0ff */
[----:B---3--:R-:W-:-:S05]  /*0090*/  IMAD R0, R3, 0x80, R0 ;  /* 0x0000008003007824 */ /* 0x008fca00078e0200 */
[----:B------:R-:W-:Y:S02]  /*00a0*/  SHF.R.S32.HI R3, RZ, 0x1f, R0 ;  /* 0x0000001fff037819 */ /* 0x000fe40000011400 */
[----:B------:R-:W-:Y:S02]  /*00b0*/  ISETP.GE.AND P0, PT, R0, 0x3600, PT ;  /* 0x000036000000780c */ /* 0x000fe40003f06270 */
[----:B------:R-:W-:-:S04]  /*00c0*/  LEA.HI R4, R3, R0, RZ, 0x2 ;  /* 0x0000000003047211 */ /* 0x000fc800078f10ff */
[----:B------:R-:W-:-:S05]  /*00d0*/  SHF.R.S32.HI R3, RZ, 0x2, R4 ;  /* 0x00000002ff037819 */ /* 0x000fca0000011404 */
[----:B------:R-:W-:-:S05]  /*00e0*/  IMAD.HI R2, R3, 0x4bda12f7, RZ ;  /* 0x4bda12f703027827 */ /* 0x000fca00078e02ff */
[----:B------:R-:W-:-:S04]  /*00f0*/  SHF.R.U32.HI R5, RZ, 0x1f, R2 ;  /* 0x0000001fff057819 */ /* 0x000fc80000011602 */
[----:B------:R-:W-:-:S05]  /*0100*/  LEA.HI.SX32 R2, R2, R5, 0x18 ;  /* 0x0000000502027211 */ /* 0x000fca00078fc2ff */
[----:B------:R-:W-:Y:S02]  /*0110*/  IMAD R3, R2, -0x360, R3 ;  /* 0xfffffca002037824 */ /* 0x000fe400078e0203 */
[----:B------:R-:W-:Y:S02]  /*0120*/  IMAD.MOV.U32 R2, RZ, RZ, RZ ;  /* 0x000000ffff027224 */ /* 0x000fe400078e00ff */
[----:B--2---:R-:W-:-:S05]  /*0130*/  IMAD.WIDE R12, R3, 0x4, R12 ;  /* 0x00000004030c7825 */ /* 0x004fca00078e020c */
[----:B------:R1:W2:Y:S01]  /*0140*/  @!P0 LDG.E.EL R2, desc[UR4][R12.64] ;  /* 0x000000040c028981 */ /* 0x0002a2000c2e1900 */
[----:B------:R-:W-:Y:S01]  /*0150*/  IMAD.HI R5, R0, 0x4bda12f7, RZ ;  /* 0x4bda12f700057827 */ /* 0x000fe200078e02ff */
[----:B------:R-:W-:Y:S02]  /*0160*/  LOP3.LUT R15, R4, 0xfffffffc, RZ, 0xc0, !PT ;  /* 0xfffffffc040f7812 */ /* 0x000fe400078ec0ff */
[C---:B------:R-:W-:Y:S01]  /*0170*/  ISETP.GE.AND P1, PT, R3.reuse, 0x340, PT ;  /* 0x000003400300780c */ /* 0x040fe20003f26270 */
[----:B------:R-:W-:Y:S01]  /*0180*/  IMAD.SHL.U32 R14, R3, 0x4, RZ ;  /* 0x00000004030e7824 */ /* 0x000fe200078e00ff */
[----:B------:R-:W-:Y:S01]  /*0190*/  SHF.R.U32.HI R6, RZ, 0x1f, R5 ;  /* 0x0000001fff067819 */ /* 0x000fe20000011605 */
[C---:B------:R-:W-:Y:S01]  /*01a0*/  IMAD.IADD R15, R0.reuse, 0x1, -R15 ;  /* 0x00000001000f7824 */ /* 0x040fe200078e0a0f */
[----:B------:R-:W-:Y:S02]  /*01b0*/  ISETP.LT.AND P2, PT, R0, 0x3600, !P1 ;  /* 0x000036000000780c */ /* 0x000fe40004f41270 */
[----:B------:R-:W-:-:S02]  /*01c0*/  LEA.HI.SX32 R17, R5, R6, 0x16 ;  /* 0x0000000605117211 */ /* 0x000fc400078fb2ff */
[----:B------:R-:W3:Y:S01]  /*01d0*/  LDC.64 R6, c[0x0][0x230] ;  /* 0x00008c00ff067b82 */ /* 0x000ee20000000a00 */
[----:B------:R-:W-:Y:S02]  /*01e0*/  ISETP.GT.AND P3, PT, R3, 0x33f, !P0 ;  /* 0x0000033f0300780c */ /* 0x000fe40004764270 */
[C---:B------:R-:W-:Y:S02]  /*01f0*/  IMAD.SHL.U32 R16, R17.reuse, 0x80, RZ ;  /* 0x0000008011107824 */ /* 0x040fe400078e00ff */
[----:B-1----:R-:W-:-:S03]  /*0200*/  IMAD R12, R17, -0xd80, R0 ;  /* 0xfffff280110c7824 */ /* 0x002fc600078e0200 */
[----:B------:R-:W1:Y:S01]  /*0210*/  LDC.64 R4, c[0x0][0x238] ;  /* 0x00008e00ff047b82 */ /* 0x000e620000000a00 */
[----:B------:R-:W-:Y:S01]  /*0220*/  IADD3 R19, P4, P5, R14, R15, R16 ;  /* 0x0000000f0e137210 */ /* 0x000fe20007d9e010 */
[----:B------:R-:W-:Y:S01]  /*0230*/  IMAD R17, R17, 0xd00, R12 ;  /* 0x00000d0011117824 */ /* 0x000fe200078e020c */
[----:B------:R-:W-:Y:S02]  /*0240*/  SHF.R.S32.HI R13, RZ, 0x1f, R16 ;  /* 0x0000001fff0d7819 */ /* 0x000fe40000011410 */
[----:B------:R-:W-:Y:S01]  /*0250*/  SHF.R.S32.HI R15, RZ, 0x1f, R15 ;  /* 0x0000001fff0f7819 */ /* 0x000fe2000001140f */
[----:B----4-:R-:W-:Y:S01]  /*0260*/  IMAD.WIDE R16, R17, 0x4, R10 ;  /* 0x0000000411107825 */ /* 0x010fe200078e020a */
[----:B------:R-:W-:Y:S02]  /*0270*/  SHF.R.S32.HI R14, RZ, 0x1f, R14 ;  /* 0x0000001fff0e7819 */ /* 0x000fe4000001140e */
[----:B------:R-:W-:Y:S02]  /*0280*/  CS2R R10, SRZ ;  /* 0x00000000000a7805 */ /* 0x000fe4000001ff00 */
[----:B------:R-:W-:-:S02]  /*0290*/  IADD3.X R14, R14, R15, R13, P4, P5 ;  /* 0x0000000f0e0e7210 */ /* 0x000fc400027ea40d */
[----:B------:R-:W-:Y:S02]  /*02a0*/  CS2R R12, SRZ ;  /* 0x00000000000c7805 */ /* 0x000fe4000001ff00 */
[----:B------:R-:W-:-:S04]  /*02b0*/  LEA R18, P4, R19, UR6, 0x2 ;  /* 0x0000000613127c11 */ /* 0x000fc8000f8810ff */
[----:B------:R-:W-:Y:S01]  /*02c0*/  LEA.HI.X R19, R19, UR7, R14, 0x2, P4 ;  /* 0x0000000713137c11 */ /* 0x000fe2000a0f140e */
[----:B------:R2:W4:Y:S01]  /*02d0*/  @P2 LDG.E R12, desc[UR4][R16.64] ;  /* 0x00000004100c2981 */ /* 0x000522000c1e1900 */
[----:B-----5:R-:W-:-:S03]  /*02e0*/  IMAD.WIDE R8, R3, 0x4, R8 ;  /* 0x0000000403087825 */ /* 0x020fc600078e0208 */
[----:B------:R-:W5:Y:S01]  /*02f0*/  @P3 LDG.E R10, desc[UR4][R18.64+-0x3400] ;  /* 0xffcc0004120a3981 */ /* 0x000f62000c1e1900 */
[----:B------:R-:W-:-:S03]  /*0300*/  IMAD.MOV.U32 R20, RZ, RZ, RZ ;  /* 0x000000ffff147224 */ /* 0x000fc600078e00ff */
[----:B------:R-:W5:Y:S01]  /*0310*/  @!P0 LDG.E.EL R11, desc[UR4][R8.64] ;  /* 0x00000004080b8981 */ /* 0x000f62000c2e1900 */
[----:B---3--:R-:W-:-:S04]  /*0320*/  IMAD.WIDE R6, R3, 0x4, R6 ;  /* 0x0000000403067825 */ /* 0x008fc800078e0206 */
[----:B-1----:R-:W-:Y:S01]  /*0330*/  IMAD.WIDE R14, R3, 0x4, R4 ;  /* 0x00000004030e7825 */ /* 0x002fe200078e0204 */
[----:B------:R1:W3:Y:S01]  /*0340*/  @!P0 LDG.E.EL R13, desc[UR4][R6.64] ;  /* 0x00000004060d8981 */ /* 0x0002e2000c2e1900 */
[----:B------:R-:W1:Y:S03]  /*0350*/  LDC.64 R4, c[0x0][0x240] ;  /* 0x00009000ff047b82 */ /* 0x000e660000000a00 */
[----:B------:R-:W3:Y:S01]  /*0360*/  @!P0 LDG.E.EL R20, desc[UR4][R14.64] ;  /* 0x000000040e148981 */ /* 0x000ee2000c2e1900 */
[----:B01----:R-:W-:-:S04]  /*0370*/  IMAD.WIDE R4, R0, 0x4, R4 ;  /* 0x0000000400047825 */ /* 0x003fc800078e0204 */
[----:B--2---:R-:W-:Y:S01]  /*0380*/  FADD R16, R2, 9.9999997473787516356e-06 ;  /* 0x3727c5ac02107421 */ /* 0x004fe20000000000 */
[----:B------:R-:W-:-:S03]  /*0390*/  IMAD.MOV.U32 R2, RZ, RZ, 0x3e800000 ;  /* 0x3e800000ff027424 */ /* 0x000fc600078e00ff */
[----:B------:R-:W0:Y:S02]  /*03a0*/  MUFU.SQRT R17, R16 ;  /* 0x0000001000117308 */ /* 0x000e240000002000 */
[C---:B0-----:R-:W-:Y:S02]  /*03b0*/  FSETP.GT.AND P4, PT, R17.reuse, 8.50705917302346158658e+37, PT ;  /* 0x7e8000001100780b */ /* 0x041fe40003f84000 */
[C---:B------:R-:W-:Y:S02]  /*03c0*/  FSETP.GEU.AND P5, PT, R17.reuse, 1.175494350822287508e-38, PT ;  /* 0x008000001100780b */ /* 0x040fe40003fae000 */
[----:B------:R-:W-:Y:S02]  /*03d0*/  FSEL R6, R2, 1, P4 ;  /* 0x3f80000002067808 */ /* 0x000fe40002000000 */
[----:B------:R-:W0:Y:S07]  /*03e0*/  LDC.64 R2, c[0x0][0x248] ;  /* 0x00009200ff027b82 */ /* 0x000e2e0000000a00 */
[----:B------:R-:W-:-:S02]  /*03f0*/  @P4 FMUL R17, R17, 0.25 ;  /* 0x3e80000011114820 */ /* 0x000fc40000400000 */
[----:B------:R-:W-:Y:S02]  /*0400*/  @!P5 FMUL R6, R6, 16777216 ;  /* 0x4b8000000606d820 */ /* 0x000fe40000400000 */
[----:B------:R-:W-:Y:S01]  /*0410*/  @!P5 FMUL R17, R17, 16777216 ;  /* 0x4b8000001111d820 */ /* 0x000fe20000400000 */
[----:B----4-:R-:W-:-:S05]  /*0420*/  SEL R12, R12, RZ, P2 ;  /* 0x000000ff0c0c7207 */ /* 0x010fca0001000000 */
[----:B------:R-:W1:Y:S01]  /*0430*/  MUFU.RCP R17, R17 ;  /* 0x0000001100117308 */ /* 0x000e620000001000 */
[----:B-----5:R-:W-:-:S05]  /*0440*/  @P1 SEL R12, R10, RZ, P3 ;  /* 0x000000ff0a0c1207 */ /* 0x020fca0001800000 */
[----:B------:R-:W-:Y:S01]  /*0450*/  FADD R11, R12, -R11 ;  /* 0x8000000b0c0b7221 */ /* 0x000fe20000000000 */
[----:B------:R2:W-:Y:S01]  /*0460*/  @!P0 STG.E desc[UR4][R4.64], R12 ;  /* 0x0000000c04008986 */ /* 0x0005e2000c101904 */
[----:B0-----:R-:W-:-:S04]  /*0470*/  IMAD.WIDE R2, R0, 0x4, R2 ;  /* 0x0000000400027825 */ /* 0x001fc800078e0202 */
[----:B-1----:R-:W-:-:S04]  /*0480*/  FMUL R6, R17, R6 ;  /* 0x0000000611067220 */ /* 0x002fc80000400000 */
[----:B------:R-:W-:-:S04]  /*0490*/  FMUL R11, R11, R6 ;  /* 0x000000060b0b7220 */ /* 0x000fc80000400000 */
[----:B---3--:R-:W-:-:S05]  /*04a0*/  FFMA R11, R11, R13, R20 ;  /* 0x0000000d0b0b7223 */ /* 0x008fca0000000014 */
[----:B------:R-:W-:-:S04]  /*04b0*/  FSETP.GEU.AND P1, PT, R11, RZ, PT ;  /* 0x000000ff0b00720b */ /* 0x000fc80003f2e000 */
[----:B------:R-:W-:Y:S01]  /*04c0*/  FSEL R11, R11, RZ, P1 ;  /* 0x000000ff0b0b7208 */ /* 0x000fe20000800000 */
[----:B--2---:R-:W-:Y:S08]  /*04d0*/  @P0 EXIT ;  /* 0x000000000000094d */ /* 0x004ff00003800000 */
[----:B------:R-:W-:Y:S01]  /*04e0*/  STG.E desc[UR4][R2.64], R11 ;  /* 0x0000000b02007986 */ /* 0x000fe2000c101904 */
[----:B------:R-:W-:Y:S05]  /*04f0*/  EXIT ;  /* 0x000000000000794d */ /* 0x000fea0003800000 */
.L_x_0:
[----:B------:R-:W-:-:S00]  /*0500*/  BRA `(.L_x_0) ;  /* 0xfffffffc00fc7947 */ /* 0x000fc0000383ffff */
[----:B------:R-:W-:-:S00]  /*0510*/  NOP ;  /* 0x0000000000007918 */ /* 0x000fc00000000000 */
        /* <DEDUP_REMOVED lines=14> */
.L_x_1:


//--------------------- .nv.global.init           --------------------------
	.section	.nv.global.init,"aw",@progbits
.nv.global.init:
	.type		_$_str,@object
	.size		_$_str,(_$_str_$_2 - _$_str)
_$_str:
        /*0000*/ 	.byte	0x5f, 0x5f, 0x43, 0x55, 0x44, 0x41, 0x5f, 0x46, 0x54, 0x5a, 0x00
	.type		_$_str_$_2,@object
	.size		_$_str_$_2,(.L_1 - _$_str_$_2)
_$_str_$_2:
        /*000b*/ 	.byte	0x5f, 0x5f, 0x43, 0x55, 0x44, 0x41, 0x5f, 0x50, 0x52, 0x45, 0x43, 0x5f, 0x53, 0x51, 0x52, 0x54
        /*001b*/ 	.byte	0x00
.L_1:


//--------------------- .nv.constant0.triton_poi_fused__native_batch_norm_legit_no_training_cat_relu_62 --------------------------
	.section	.nv.constant0.triton_poi_fused__native_batch_norm_legit_no_training_cat_relu_62,"a",@progbits
	.sectionflags	@""
	.align	4
.nv.constant0.triton_poi_fused__native_batch_norm_legit_no_training_cat_relu_62:
	.zero		596
